//
// Generated by NVIDIA NVVM Compiler
//
// Compiler Build ID: CL-36424714
// Cuda compilation tools, release 13.0, V13.0.88
// Based on NVVM 20.0.0
//

.version 9.0
.target sm_100
.address_size 64

	// .globl	_Z11matrix3dAddPfS_S_i

.visible .entry _Z11matrix3dAddPfS_S_i(
	.param .u64 .ptr .align 1 _Z11matrix3dAddPfS_S_i_param_0,
	.param .u64 .ptr .align 1 _Z11matrix3dAddPfS_S_i_param_1,
	.param .u64 .ptr .align 1 _Z11matrix3dAddPfS_S_i_param_2,
	.param .u32 _Z11matrix3dAddPfS_S_i_param_3
)
{
	.reg .pred 	%p<2>;
	.reg .b32 	%r<11>;
	.reg .b32 	%f<4>;
	.reg .b64 	%rd<11>;

	ld.param.u64 	%rd1, [_Z11matrix3dAddPfS_S_i_param_0];
	ld.param.u64 	%rd2, [_Z11matrix3dAddPfS_S_i_param_1];
	ld.param.u64 	%rd3, [_Z11matrix3dAddPfS_S_i_param_2];
	ld.param.u32 	%r2, [_Z11matrix3dAddPfS_S_i_param_3];
	mov.u32 	%r3, %ctaid.z;
	mov.u32 	%r4, %ntid.z;
	mov.u32 	%r5, %tid.x;
	mad.lo.s32 	%r1, %r3, %r4, %r5;
	setp.ge.s32 	%p1, %r1, %r2;
	@%p1 bra 	$L__BB0_2;
	cvta.to.global.u64 	%rd4, %rd1;
	cvta.to.global.u64 	%rd5, %rd2;
	cvta.to.global.u64 	%rd6, %rd3;
	mov.u32 	%r6, %ctaid.y;
	mov.u32 	%r7, %ctaid.x;
	mov.u32 	%r8, %nctaid.y;
	mad.lo.s32 	%r9, %r7, %r8, %r6;
	mad.lo.s32 	%r10, %r9, %r2, %r1;
	mul.wide.s32 	%rd7, %r10, 4;
	add.s64 	%rd8, %rd4, %rd7;
	ld.global.f32 	%f1, [%rd8];
	add.s64 	%rd9, %rd5, %rd7;
	ld.global.f32 	%f2, [%rd9];
	add.f32 	%f3, %f1, %f2;
	add.s64 	%rd10, %rd6, %rd7;
	st.global.f32 	[%rd10], %f3;
$L__BB0_2:
	ret;

}


// ===== COMPILED SASS (sm_100) =====

	.target	sm_100

	.elftype	@"ET_EXEC"


//--------------------- .note.nv.tkinfo           --------------------------
	.section	.note.nv.tkinfo,"",@"SHT_NOTE"
	.sectionflags	@"SHF_NOTE_NV_TKINFO"
	.tkinfo
        /*0018*/ 	.word	0x00000002
        /*0030*/ 	.string	""
        /*0030*/ 	.string	"ptxas"
        /*0030*/ 	.string	"Cuda compilation tools, release 13.0, V13.0.88"
        /*0030*/ 	.string	"Build cuda_13.0.r13.0/compiler.36424714_0"
        /*0030*/ 	.string	"-arch sm_100 -m 64 "



//--------------------- .note.nv.cuinfo           --------------------------
	.section	.note.nv.cuinfo,"",@"SHT_NOTE"
	.sectionflags	@"SHF_NOTE_NV_CUINFO"
        /*0018*/ 	.short	0x0002
        /*001a*/ 	.short	0x0064
        /*001c*/ 	.short	0x0082
	.zero		2


//--------------------- .nv.info                  --------------------------
	.section	.nv.info,"",@"SHT_CUDA_INFO"
	.align	4


	//----- nvinfo : EIATTR_REGCOUNT
	.align		4
        /*0000*/ 	.byte	0x04, 0x2f
        /*0002*/ 	.short	(.L_1 - .L_0)
	.align		4
.L_0:
        /*0004*/ 	.word	index@(_Z11matrix3dAddPfS_S_i)
        /*0008*/ 	.word	0x0000000c


	//----- nvinfo : EIATTR_FRAME_SIZE
	.align		4
.L_1:
        /*000c*/ 	.byte	0x04, 0x11
        /*000e*/ 	.short	(.L_3 - .L_2)
	.align		4
.L_2:
        /*0010*/ 	.word	index@(_Z11matrix3dAddPfS_S_i)
        /*0014*/ 	.word	0x00000000


	//----- nvinfo : EIATTR_MIN_STACK_SIZE
	.align		4
.L_3:
        /*0018*/ 	.byte	0x04, 0x12
        /*001a*/ 	.short	(.L_5 - .L_4)
	.align		4
.L_4:
        /*001c*/ 	.word	index@(_Z11matrix3dAddPfS_S_i)
        /*0020*/ 	.word	0x00000000
.L_5:


//--------------------- .nv.compat                --------------------------
	.section	.nv.compat,"",@"SHT_CUDA_COMPAT_INFO"
	.align	4
        /*0000*/ 	.byte	0x02, 0x09, 0x00, 0x00, 0x02, 0x02, 0x01, 0x00, 0x02, 0x05, 0x05, 0x00, 0x03, 0x07, 0x01, 0x01
        /*0010*/ 	.byte	0x02, 0x03, 0x00, 0x00, 0x02, 0x06, 0x01, 0x00, 0x04, 0x0b, 0x08, 0x00, 0x09, 0x00, 0x00, 0x00
        /*0020*/ 	.byte	0x00, 0x00, 0x00, 0x00


//--------------------- .nv.info._Z11matrix3dAddPfS_S_i --------------------------
	.section	.nv.info._Z11matrix3dAddPfS_S_i,"",@"SHT_CUDA_INFO"
	.sectionflags	@""
	.align	4


	//----- nvinfo : EIATTR_CUDA_API_VERSION
	.align		4
        /*0000*/ 	.byte	0x04, 0x37
        /*0002*/ 	.short	(.L_7 - .L_6)
.L_6:
        /*0004*/ 	.word	0x00000082


	//----- nvinfo : EIATTR_KPARAM_INFO
	.align		4
.L_7:
        /*0008*/ 	.byte	0x04, 0x17
        /*000a*/ 	.short	(.L_9 - .L_8)
.L_8:
        /*000c*/ 	.word	0x00000000
        /*0010*/ 	.short	0x0003
        /*0012*/ 	.short	0x0018
        /*0014*/ 	.byte	0x00, 0xf0, 0x11, 0x00


	//----- nvinfo : EIATTR_KPARAM_INFO
	.align		4
.L_9:
        /*0018*/ 	.byte	0x04, 0x17
        /*001a*/ 	.short	(.L_11 - .L_10)
.L_10:
        /*001c*/ 	.word	0x00000000
        /*0020*/ 	.short	0x0002
        /*0022*/ 	.short	0x0010
        /*0024*/ 	.byte	0x00, 0xf5, 0x21, 0x00


	//----- nvinfo : EIATTR_KPARAM_INFO
	.align		4
.L_11:
        /*0028*/ 	.byte	0x04, 0x17
        /*002a*/ 	.short	(.L_13 - .L_12)
.L_12:
        /*002c*/ 	.word	0x00000000
        /*0030*/ 	.short	0x0001
        /*0032*/ 	.short	0x0008
        /*0034*/ 	.byte	0x00, 0xf5, 0x21, 0x00


	//----- nvinfo : EIATTR_KPARAM_INFO
	.align		4
.L_13:
        /*0038*/ 	.byte	0x04, 0x17
        /*003a*/ 	.short	(.L_15 - .L_14)
.L_14:
        /*003c*/ 	.word	0x00000000
        /*0040*/ 	.short	0x0000
        /*0042*/ 	.short	0x0000
        /*0044*/ 	.byte	0x00, 0xf5, 0x21, 0x00


	//----- nvinfo : EIATTR_SPARSE_MMA_MASK
	.align		4
.L_15:
        /*0048*/ 	.byte	0x03, 0x50
        /*004a*/ 	.short	0x0000


	//----- nvinfo : EIATTR_MAXREG_COUNT
	.align		4
        /*004c*/ 	.byte	0x03, 0x1b
        /*004e*/ 	.short	0x00ff


	//----- nvinfo : EIATTR_MERCURY_ISA_VERSION
	.align		4
        /*0050*/ 	.byte	0x03, 0x5f
        /*0052*/ 	.short	0x0101


	//----- nvinfo : EIATTR_VRC_CTA_INIT_COUNT
	.align		4
        /*0054*/ 	.byte	0x02, 0x4a
	.zero		1
	.zero		1


	//----- nvinfo : EIATTR_EXIT_INSTR_OFFSETS
	.align		4
        /*0058*/ 	.byte	0x04, 0x1c
        /*005a*/ 	.short	(.L_17 - .L_16)


	//   ....[0]....
.L_16:
        /*005c*/ 	.word	0x00000070


	//   ....[1]....
        /*0060*/ 	.word	0x00000180


	//----- nvinfo : EIATTR_CBANK_PARAM_SIZE
	.align		4
.L_17:
        /*0064*/ 	.byte	0x03, 0x19
        /*0066*/ 	.short	0x001c


	//----- nvinfo : EIATTR_PARAM_CBANK
	.align		4
        /*0068*/ 	.byte	0x04, 0x0a
        /*006a*/ 	.short	(.L_19 - .L_18)
	.align		4
.L_18:
        /*006c*/ 	.word	index@(.nv.constant0._Z11matrix3dAddPfS_S_i)
        /*0070*/ 	.short	0x0380
        /*0072*/ 	.short	0x001c


	//----- nvinfo : EIATTR_SW_WAR
	.align		4
.L_19:
        /*0074*/ 	.byte	0x04, 0x36
        /*0076*/ 	.short	(.L_21 - .L_20)
.L_20:
        /*0078*/ 	.word	0x00000008
.L_21:


//--------------------- .nv.callgraph             --------------------------
	.section	.nv.callgraph,"",@"SHT_CUDA_CALLGRAPH"
	.align	4
	.sectionentsize	8
	.align		4
        /*0000*/ 	.word	0x00000000
	.align		4
        /*0004*/ 	.word	0xffffffff
	.align		4
        /*0008*/ 	.word	0x00000000
	.align		4
        /*000c*/ 	.word	0xfffffffe
	.align		4
        /*0010*/ 	.word	0x00000000
	.align		4
        /*0014*/ 	.word	0xfffffffd
	.align		4
        /*0018*/ 	.word	0x00000000
	.align		4
        /*001c*/ 	.word	0xfffffffc


//--------------------- .text._Z11matrix3dAddPfS_S_i --------------------------
	.section	.text._Z11matrix3dAddPfS_S_i,"ax",@progbits
	.align	128
        .global         _Z11matrix3dAddPfS_S_i
        .type           _Z11matrix3dAddPfS_S_i,@function
        .size           _Z11matrix3dAddPfS_S_i,(.L_x_1 - _Z11matrix3dAddPfS_S_i)
        .other          _Z11matrix3dAddPfS_S_i,@"STO_CUDA_ENTRY STV_DEFAULT"
_Z11matrix3dAddPfS_S_i:
.text._Z11matrix3dAddPfS_S_i:
[----:B------:R-:W-:Y:S01]  /*0000*/  LDC R1, c[0x0][0x37c] ;  /* 0x0000df00ff017b82 */ /* 0x000fe20000000800 */
[----:B------:R-:W0:Y:S07]  /*0010*/  S2R R3, SR_TID.X ;  /* 0x0000000000037919 */ /* 0x000e2e0000002100 */
[----:B------:R-:W0:Y:S01]  /*0020*/  S2UR UR4, SR_CTAID.Z ;  /* 0x00000000000479c3 */ /* 0x000e220000002700 */
[----:B------:R-:W1:Y:S07]  /*0030*/  LDCU UR7, c[0x0][0x398] ;  /* 0x00007300ff0777ac */ /* 0x000e6e0008000800 */
[----:B------:R-:W0:Y:S02]  /*0040*/  LDC R0, c[0x0][0x368] ;  /* 0x0000da00ff007b82 */ /* 0x000e240000000800 */
[----:B0-----:R-:W-:-:S05]  /*0050*/  IMAD R0, R0, UR4, R3 ;  /* 0x0000000400007c24 */ /* 0x001fca000f8e0203 */
[----:B-1----:R-:W-:-:S13]  /*0060*/  ISETP.GE.AND P0, PT, R0, UR7, PT ;  /* 0x0000000700007c0c */ /* 0x002fda000bf06270 */
[----:B------:R-:W-:Y:S05]  /*0070*/  @P0 EXIT ;  /* 0x000000000000094d */ /* 0x000fea0003800000 */
[----:B------:R-:W0:Y:S01]  /*0080*/  S2R R7, SR_CTAID.X ;  /* 0x0000000000077919 */ /* 0x000e220000002500 */
[----:B------:R-:W0:Y:S01]  /*0090*/  S2UR UR6, SR_CTAID.Y ;  /* 0x00000000000679c3 */ /* 0x000e220000002600 */
[----:B------:R-:W1:Y:S07]  /*00a0*/  LDCU.64 UR4, c[0x0][0x358] ;  /* 0x00006b00ff0477ac */ /* 0x000e6e0008000a00 */
[----:B------:R-:W0:Y:S08]  /*00b0*/  LDC R6, c[0x0][0x374] ;  /* 0x0000dd00ff067b82 */ /* 0x000e300000000800 */
[----:B------:R-:W2:Y:S08]  /*00c0*/  LDC.64 R2, c[0x0][0x380] ;  /* 0x0000e000ff027b82 */ /* 0x000eb00000000a00 */
[----:B------:R-:W3:Y:S01]  /*00d0*/  LDC.64 R4, c[0x0][0x388] ;  /* 0x0000e200ff047b82 */ /* 0x000ee20000000a00 */
[----:B0-----:R-:W-:-:S04]  /*00e0*/  IMAD R7, R7, R6, UR6 ;  /* 0x0000000607077e24 */ /* 0x001fc8000f8e0206 */
[----:B------:R-:W-:-:S03]  /*00f0*/  IMAD R9, R7, UR7, R0 ;  /* 0x0000000707097c24 */ /* 0x000fc6000f8e0200 */
[----:B------:R-:W0:Y:S01]  /*0100*/  LDC.64 R6, c[0x0][0x390] ;  /* 0x0000e400ff067b82 */ /* 0x000e220000000a00 */
[----:B--2---:R-:W-:-:S06]  /*0110*/  IMAD.WIDE R2, R9, 0x4, R2 ;  /* 0x0000000409027825 */ /* 0x004fcc00078e0202 */
[----:B-1----:R-:W2:Y:S01]  /*0120*/  LDG.E R2, desc[UR4][R2.64] ;  /* 0x0000000402027981 */ /* 0x002ea2000c1e1900 */
[----:B---3--:R-:W-:-:S06]  /*0130*/  IMAD.WIDE R4, R9, 0x4, R4 ;  /* 0x0000000409047825 */ /* 0x008fcc00078e0204 */
[----:B------:R-:W2:Y:S01]  /*0140*/  LDG.E R5, desc[UR4][R4.64] ;  /* 0x0000000404057981 */ /* 0x000ea2000c1e1900 */
[----:B0-----:R-:W-:-:S04]  /*0150*/  IMAD.WIDE R6, R9, 0x4, R6 ;  /* 0x0000000409067825 */ /* 0x001fc800078e0206 */
[----:B--2---:R-:W-:-:S05]  /*0160*/  FADD R9, R2, R5 ;  /* 0x0000000502097221 */ /* 0x004fca0000000000 */
[----:B------:R-:W-:Y:S01]  /*0170*/  STG.E desc[UR4][R6.64], R9 ;  /* 0x0000000906007986 */ /* 0x000fe2000c101904 */
[----:B------:R-:W-:Y:S05]  /*0180*/  EXIT ;  /* 0x000000000000794d */ /* 0x000fea0003800000 */
.L_x_0:
[----:B------:R-:W-:-:S00]  /*0190*/  BRA `(.L_x_0) ;  /* 0xfffffffc00fc7947 */ /* 0x000fc0000383ffff */
[----:B------:R-:W-:-:S00]  /*01a0*/  NOP ;  /* 0x0000000000007918 */ /* 0x000fc00000000000 */
        /* <DEDUP_REMOVED lines=13> */
.L_x_1:


//--------------------- .nv.shared.reserved.0     --------------------------
	.section	.nv.shared.reserved.0,"aw",@nobits
	.weak		__nv_reservedSMEM_offset_0_alias
	.size		__nv_reservedSMEM_offset_0_alias, 0, 64
	.other		__nv_reservedSMEM_offset_0_alias,@"STO_CUDA_RESERVED_SHARED STV_DEFAULT"
__nv_reservedSMEM_offset_0_alias:
	.zero		0
	.zero		64


//--------------------- .nv.constant0._Z11matrix3dAddPfS_S_i --------------------------
	.section	.nv.constant0._Z11matrix3dAddPfS_S_i,"a",@progbits
	.sectionflags	@""
	.align	4
.nv.constant0._Z11matrix3dAddPfS_S_i:
	.zero		924


//--------------------- SYMBOLS --------------------------

	.type		.nv.reservedSmem.offset0,@object
	.size		.nv.reservedSmem.offset0,0x4
